//
// Generated by NVIDIA NVVM Compiler
//
// Compiler Build ID: CL-36424714
// Cuda compilation tools, release 13.0, V13.0.88
// Based on NVVM 20.0.0
//

.version 9.0
.target sm_100
.address_size 64

	// .globl	_Z40Rasterize_Triangle_Mesh_Gradients_KernelPfPiS_S_i

.visible .entry _Z40Rasterize_Triangle_Mesh_Gradients_KernelPfPiS_S_i(
	.param .u64 .ptr .align 1 _Z40Rasterize_Triangle_Mesh_Gradients_KernelPfPiS_S_i_param_0,
	.param .u64 .ptr .align 1 _Z40Rasterize_Triangle_Mesh_Gradients_KernelPfPiS_S_i_param_1,
	.param .u64 .ptr .align 1 _Z40Rasterize_Triangle_Mesh_Gradients_KernelPfPiS_S_i_param_2,
	.param .u64 .ptr .align 1 _Z40Rasterize_Triangle_Mesh_Gradients_KernelPfPiS_S_i_param_3,
	.param .u32 _Z40Rasterize_Triangle_Mesh_Gradients_KernelPfPiS_S_i_param_4
)
{
	.reg .pred 	%p<2>;
	.reg .b32 	%r<23>;
	.reg .b32 	%f<186>;
	.reg .b64 	%rd<25>;
	.reg .b64 	%fd<5>;

	ld.param.u64 	%rd4, [_Z40Rasterize_Triangle_Mesh_Gradients_KernelPfPiS_S_i_param_1];
	ld.param.u32 	%r6, [_Z40Rasterize_Triangle_Mesh_Gradients_KernelPfPiS_S_i_param_4];
	cvta.to.global.u64 	%rd5, %rd4;
	mov.u32 	%r7, %tid.x;
	mov.u32 	%r8, %ctaid.x;
	mov.u32 	%r9, %ntid.x;
	mad.lo.s32 	%r10, %r8, %r9, %r7;
	div.u32 	%r1, %r10, %r6;
	mul.lo.s32 	%r11, %r1, %r6;
	sub.s32 	%r2, %r10, %r11;
	mul.lo.s32 	%r12, %r10, 3;
	mul.wide.s32 	%rd6, %r12, 4;
	add.s64 	%rd7, %rd5, %rd6;
	ld.global.u32 	%r3, [%rd7];
	ld.global.u32 	%r13, [%rd7+4];
	ld.global.u32 	%r14, [%rd7+8];
	or.b32  	%r15, %r3, %r13;
	or.b32  	%r16, %r15, %r14;
	setp.eq.s32 	%p1, %r16, 0;
	@%p1 bra 	$L__BB0_2;
	ld.param.u32 	%r22, [_Z40Rasterize_Triangle_Mesh_Gradients_KernelPfPiS_S_i_param_4];
	ld.param.u64 	%rd24, [_Z40Rasterize_Triangle_Mesh_Gradients_KernelPfPiS_S_i_param_3];
	ld.param.u64 	%rd23, [_Z40Rasterize_Triangle_Mesh_Gradients_KernelPfPiS_S_i_param_2];
	ld.param.u64 	%rd22, [_Z40Rasterize_Triangle_Mesh_Gradients_KernelPfPiS_S_i_param_0];
	mad.lo.s32 	%r17, %r1, %r22, %r2;
	mul.lo.s32 	%r18, %r17, 3;
	cvta.to.global.u64 	%rd8, %rd22;
	cvt.rn.f64.s32 	%fd1, %r2;
	add.f64 	%fd2, %fd1, 0d3FE0000000000000;
	cvt.rn.f32.f64 	%f1, %fd2;
	cvt.rn.f64.s32 	%fd3, %r1;
	add.f64 	%fd4, %fd3, 0d3FE0000000000000;
	cvt.rn.f32.f64 	%f2, %fd4;
	cvta.to.global.u64 	%rd9, %rd23;
	cvta.to.global.u64 	%rd10, %rd24;
	mul.wide.s32 	%rd11, %r18, 4;
	add.s64 	%rd12, %rd9, %rd11;
	mul.lo.s32 	%r19, %r13, 3;
	mul.wide.s32 	%rd13, %r19, 4;
	add.s64 	%rd14, %rd8, %rd13;
	ld.global.f32 	%f3, [%rd14+8];
	mul.lo.s32 	%r20, %r14, 3;
	mul.wide.s32 	%rd15, %r20, 4;
	add.s64 	%rd16, %rd8, %rd15;
	ld.global.f32 	%f4, [%rd16];
	ld.global.f32 	%f5, [%rd16+4];
	ld.global.f32 	%f6, [%rd16+8];
	ld.global.f32 	%f7, [%rd14+4];
	ld.global.f32 	%f8, [%rd14];
	sub.f32 	%f9, %f8, %f2;
	sub.f32 	%f10, %f7, %f1;
	sub.f32 	%f11, %f4, %f2;
	sub.f32 	%f12, %f5, %f1;
	mul.f32 	%f13, %f9, %f12;
	mul.f32 	%f14, %f10, %f11;
	sub.f32 	%f15, %f13, %f14;
	mul.f32 	%f16, %f15, 0f3F000000;
	mul.f32 	%f17, %f3, %f6;
	mul.f32 	%f18, %f12, %f17;
	mul.f32 	%f19, %f18, 0f3F000000;
	sub.f32 	%f20, %f2, %f4;
	mul.f32 	%f21, %f20, %f17;
	mul.f32 	%f22, %f21, 0f3F000000;
	mul.f32 	%f23, %f6, %f16;
	add.s64 	%rd17, %rd10, %rd13;
	ld.global.f32 	%f24, [%rd12];
	mul.f32 	%f25, %f24, %f19;
	atom.global.add.f32 	%f26, [%rd17], %f25;
	ld.global.f32 	%f27, [%rd12];
	mul.f32 	%f28, %f22, %f27;
	atom.global.add.f32 	%f29, [%rd17+4], %f28;
	ld.global.f32 	%f30, [%rd12];
	mul.f32 	%f31, %f23, %f30;
	atom.global.add.f32 	%f32, [%rd17+8], %f31;
	ld.global.f32 	%f33, [%rd16+8];
	ld.global.f32 	%f34, [%rd14];
	ld.global.f32 	%f35, [%rd14+4];
	ld.global.f32 	%f36, [%rd14+8];
	ld.global.f32 	%f37, [%rd16+4];
	ld.global.f32 	%f38, [%rd16];
	sub.f32 	%f39, %f34, %f2;
	sub.f32 	%f40, %f35, %f1;
	sub.f32 	%f41, %f38, %f2;
	sub.f32 	%f42, %f37, %f1;
	mul.f32 	%f43, %f42, %f39;
	mul.f32 	%f44, %f41, %f40;
	sub.f32 	%f45, %f43, %f44;
	mul.f32 	%f46, %f45, 0f3F000000;
	neg.f32 	%f47, %f36;
	mul.f32 	%f48, %f33, %f47;
	mul.f32 	%f49, %f40, %f48;
	mul.f32 	%f50, %f49, 0f3F000000;
	sub.f32 	%f51, %f2, %f34;
	mul.f32 	%f52, %f51, %f48;
	mul.f32 	%f53, %f52, 0f3F000000;
	mul.f32 	%f54, %f36, %f46;
	add.s64 	%rd18, %rd10, %rd15;
	ld.global.f32 	%f55, [%rd12];
	mul.f32 	%f56, %f55, %f50;
	atom.global.add.f32 	%f57, [%rd18], %f56;
	ld.global.f32 	%f58, [%rd12];
	mul.f32 	%f59, %f53, %f58;
	atom.global.add.f32 	%f60, [%rd18+4], %f59;
	ld.global.f32 	%f61, [%rd12];
	mul.f32 	%f62, %f54, %f61;
	atom.global.add.f32 	%f63, [%rd18+8], %f62;
	ld.global.f32 	%f64, [%rd16+8];
	mul.lo.s32 	%r21, %r3, 3;
	mul.wide.s32 	%rd19, %r21, 4;
	add.s64 	%rd20, %rd8, %rd19;
	ld.global.f32 	%f65, [%rd20];
	ld.global.f32 	%f66, [%rd20+4];
	ld.global.f32 	%f67, [%rd20+8];
	ld.global.f32 	%f68, [%rd16+4];
	ld.global.f32 	%f69, [%rd16];
	sub.f32 	%f70, %f69, %f2;
	sub.f32 	%f71, %f68, %f1;
	sub.f32 	%f72, %f65, %f2;
	sub.f32 	%f73, %f66, %f1;
	mul.f32 	%f74, %f70, %f73;
	mul.f32 	%f75, %f71, %f72;
	sub.f32 	%f76, %f74, %f75;
	mul.f32 	%f77, %f76, 0f3F000000;
	mul.f32 	%f78, %f64, %f67;
	mul.f32 	%f79, %f73, %f78;
	mul.f32 	%f80, %f79, 0f3F000000;
	sub.f32 	%f81, %f2, %f65;
	mul.f32 	%f82, %f81, %f78;
	mul.f32 	%f83, %f82, 0f3F000000;
	mul.f32 	%f84, %f67, %f77;
	ld.global.f32 	%f85, [%rd12+4];
	mul.f32 	%f86, %f85, %f80;
	atom.global.add.f32 	%f87, [%rd18], %f86;
	ld.global.f32 	%f88, [%rd12+4];
	mul.f32 	%f89, %f83, %f88;
	atom.global.add.f32 	%f90, [%rd18+4], %f89;
	ld.global.f32 	%f91, [%rd12+4];
	mul.f32 	%f92, %f84, %f91;
	atom.global.add.f32 	%f93, [%rd18+8], %f92;
	ld.global.f32 	%f94, [%rd20+8];
	ld.global.f32 	%f95, [%rd16];
	ld.global.f32 	%f96, [%rd16+4];
	ld.global.f32 	%f97, [%rd16+8];
	ld.global.f32 	%f98, [%rd20+4];
	ld.global.f32 	%f99, [%rd20];
	sub.f32 	%f100, %f95, %f2;
	sub.f32 	%f101, %f96, %f1;
	sub.f32 	%f102, %f99, %f2;
	sub.f32 	%f103, %f98, %f1;
	mul.f32 	%f104, %f103, %f100;
	mul.f32 	%f105, %f102, %f101;
	sub.f32 	%f106, %f104, %f105;
	mul.f32 	%f107, %f106, 0f3F000000;
	neg.f32 	%f108, %f97;
	mul.f32 	%f109, %f94, %f108;
	mul.f32 	%f110, %f101, %f109;
	mul.f32 	%f111, %f110, 0f3F000000;
	sub.f32 	%f112, %f2, %f95;
	mul.f32 	%f113, %f112, %f109;
	mul.f32 	%f114, %f113, 0f3F000000;
	mul.f32 	%f115, %f97, %f107;
	add.s64 	%rd21, %rd10, %rd19;
	ld.global.f32 	%f116, [%rd12+4];
	mul.f32 	%f117, %f116, %f111;
	atom.global.add.f32 	%f118, [%rd21], %f117;
	ld.global.f32 	%f119, [%rd12+4];
	mul.f32 	%f120, %f114, %f119;
	atom.global.add.f32 	%f121, [%rd21+4], %f120;
	ld.global.f32 	%f122, [%rd12+4];
	mul.f32 	%f123, %f115, %f122;
	atom.global.add.f32 	%f124, [%rd21+8], %f123;
	ld.global.f32 	%f125, [%rd20+8];
	ld.global.f32 	%f126, [%rd14];
	ld.global.f32 	%f127, [%rd14+4];
	ld.global.f32 	%f128, [%rd14+8];
	ld.global.f32 	%f129, [%rd20+4];
	ld.global.f32 	%f130, [%rd20];
	sub.f32 	%f131, %f130, %f2;
	sub.f32 	%f132, %f129, %f1;
	sub.f32 	%f133, %f126, %f2;
	sub.f32 	%f134, %f127, %f1;
	mul.f32 	%f135, %f131, %f134;
	mul.f32 	%f136, %f132, %f133;
	sub.f32 	%f137, %f135, %f136;
	mul.f32 	%f138, %f137, 0f3F000000;
	mul.f32 	%f139, %f125, %f128;
	mul.f32 	%f140, %f134, %f139;
	mul.f32 	%f141, %f140, 0f3F000000;
	sub.f32 	%f142, %f2, %f126;
	mul.f32 	%f143, %f142, %f139;
	mul.f32 	%f144, %f143, 0f3F000000;
	mul.f32 	%f145, %f128, %f138;
	ld.global.f32 	%f146, [%rd12+8];
	mul.f32 	%f147, %f146, %f141;
	atom.global.add.f32 	%f148, [%rd21], %f147;
	ld.global.f32 	%f149, [%rd12+8];
	mul.f32 	%f150, %f144, %f149;
	atom.global.add.f32 	%f151, [%rd21+4], %f150;
	ld.global.f32 	%f152, [%rd12+8];
	mul.f32 	%f153, %f145, %f152;
	atom.global.add.f32 	%f154, [%rd21+8], %f153;
	ld.global.f32 	%f155, [%rd14+8];
	ld.global.f32 	%f156, [%rd20];
	ld.global.f32 	%f157, [%rd20+4];
	ld.global.f32 	%f158, [%rd20+8];
	ld.global.f32 	%f159, [%rd14+4];
	ld.global.f32 	%f160, [%rd14];
	sub.f32 	%f161, %f156, %f2;
	sub.f32 	%f162, %f157, %f1;
	sub.f32 	%f163, %f160, %f2;
	sub.f32 	%f164, %f159, %f1;
	mul.f32 	%f165, %f164, %f161;
	mul.f32 	%f166, %f163, %f162;
	sub.f32 	%f167, %f165, %f166;
	mul.f32 	%f168, %f167, 0f3F000000;
	neg.f32 	%f169, %f158;
	mul.f32 	%f170, %f155, %f169;
	mul.f32 	%f171, %f162, %f170;
	mul.f32 	%f172, %f171, 0f3F000000;
	sub.f32 	%f173, %f2, %f156;
	mul.f32 	%f174, %f173, %f170;
	mul.f32 	%f175, %f174, 0f3F000000;
	mul.f32 	%f176, %f158, %f168;
	ld.global.f32 	%f177, [%rd12+8];
	mul.f32 	%f178, %f177, %f172;
	atom.global.add.f32 	%f179, [%rd17], %f178;
	ld.global.f32 	%f180, [%rd12+8];
	mul.f32 	%f181, %f175, %f180;
	atom.global.add.f32 	%f182, [%rd17+4], %f181;
	ld.global.f32 	%f183, [%rd12+8];
	mul.f32 	%f184, %f176, %f183;
	atom.global.add.f32 	%f185, [%rd17+8], %f184;
$L__BB0_2:
	ret;

}


// ===== COMPILED SASS (sm_100) =====

	.target	sm_100

	.elftype	@"ET_EXEC"


//--------------------- .note.nv.tkinfo           --------------------------
	.section	.note.nv.tkinfo,"",@"SHT_NOTE"
	.sectionflags	@"SHF_NOTE_NV_TKINFO"
	.tkinfo
        /*0018*/ 	.word	0x00000002
        /*0030*/ 	.string	""
        /*0030*/ 	.string	"ptxas"
        /*0030*/ 	.string	"Cuda compilation tools, release 13.0, V13.0.88"
        /*0030*/ 	.string	"Build cuda_13.0.r13.0/compiler.36424714_0"
        /*0030*/ 	.string	"-arch sm_100 -m 64 "



//--------------------- .note.nv.cuinfo           --------------------------
	.section	.note.nv.cuinfo,"",@"SHT_NOTE"
	.sectionflags	@"SHF_NOTE_NV_CUINFO"
        /*0018*/ 	.short	0x0002
        /*001a*/ 	.short	0x0064
        /*001c*/ 	.short	0x0082
	.zero		2


//--------------------- .nv.info                  --------------------------
	.section	.nv.info,"",@"SHT_CUDA_INFO"
	.align	4


	//----- nvinfo : EIATTR_REGCOUNT
	.align		4
        /*0000*/ 	.byte	0x04, 0x2f
        /*0002*/ 	.short	(.L_1 - .L_0)
	.align		4
.L_0:
        /*0004*/ 	.word	index@(_Z40Rasterize_Triangle_Mesh_Gradients_KernelPfPiS_S_i)
        /*0008*/ 	.word	0x00000020


	//----- nvinfo : EIATTR_FRAME_SIZE
	.align		4
.L_1:
        /*000c*/ 	.byte	0x04, 0x11
        /*000e*/ 	.short	(.L_3 - .L_2)
	.align		4
.L_2:
        /*0010*/ 	.word	index@(_Z40Rasterize_Triangle_Mesh_Gradients_KernelPfPiS_S_i)
        /*0014*/ 	.word	0x00000000


	//----- nvinfo : EIATTR_MIN_STACK_SIZE
	.align		4
.L_3:
        /*0018*/ 	.byte	0x04, 0x12
        /*001a*/ 	.short	(.L_5 - .L_4)
	.align		4
.L_4:
        /*001c*/ 	.word	index@(_Z40Rasterize_Triangle_Mesh_Gradients_KernelPfPiS_S_i)
        /*0020*/ 	.word	0x00000000
.L_5:


//--------------------- .nv.compat                --------------------------
	.section	.nv.compat,"",@"SHT_CUDA_COMPAT_INFO"
	.align	4
        /*0000*/ 	.byte	0x02, 0x09, 0x00, 0x00, 0x02, 0x02, 0x01, 0x00, 0x02, 0x05, 0x05, 0x00, 0x03, 0x07, 0x01, 0x01
        /*0010*/ 	.byte	0x02, 0x03, 0x00, 0x00, 0x02, 0x06, 0x01, 0x00, 0x04, 0x0b, 0x08, 0x00, 0x01, 0x00, 0x00, 0x00
        /*0020*/ 	.byte	0x00, 0x00, 0x00, 0x00


//--------------------- .nv.info._Z40Rasterize_Triangle_Mesh_Gradients_KernelPfPiS_S_i --------------------------
	.section	.nv.info._Z40Rasterize_Triangle_Mesh_Gradients_KernelPfPiS_S_i,"",@"SHT_CUDA_INFO"
	.sectionflags	@""
	.align	4


	//----- nvinfo : EIATTR_CUDA_API_VERSION
	.align		4
        /*0000*/ 	.byte	0x04, 0x37
        /*0002*/ 	.short	(.L_7 - .L_6)
.L_6:
        /*0004*/ 	.word	0x00000082


	//----- nvinfo : EIATTR_KPARAM_INFO
	.align		4
.L_7:
        /*0008*/ 	.byte	0x04, 0x17
        /*000a*/ 	.short	(.L_9 - .L_8)
.L_8:
        /*000c*/ 	.word	0x00000000
        /*0010*/ 	.short	0x0004
        /*0012*/ 	.short	0x0020
        /*0014*/ 	.byte	0x00, 0xf0, 0x11, 0x00


	//----- nvinfo : EIATTR_KPARAM_INFO
	.align		4
.L_9:
        /*0018*/ 	.byte	0x04, 0x17
        /*001a*/ 	.short	(.L_11 - .L_10)
.L_10:
        /*001c*/ 	.word	0x00000000
        /*0020*/ 	.short	0x0003
        /*0022*/ 	.short	0x0018
        /*0024*/ 	.byte	0x00, 0xf5, 0x21, 0x00


	//----- nvinfo : EIATTR_KPARAM_INFO
	.align		4
.L_11:
        /*0028*/ 	.byte	0x04, 0x17
        /*002a*/ 	.short	(.L_13 - .L_12)
.L_12:
        /*002c*/ 	.word	0x00000000
        /*0030*/ 	.short	0x0002
        /*0032*/ 	.short	0x0010
        /*0034*/ 	.byte	0x00, 0xf5, 0x21, 0x00


	//----- nvinfo : EIATTR_KPARAM_INFO
	.align		4
.L_13:
        /*0038*/ 	.byte	0x04, 0x17
        /*003a*/ 	.short	(.L_15 - .L_14)
.L_14:
        /*003c*/ 	.word	0x00000000
        /*0040*/ 	.short	0x0001
        /*0042*/ 	.short	0x0008
        /*0044*/ 	.byte	0x00, 0xf5, 0x21, 0x00


	//----- nvinfo : EIATTR_KPARAM_INFO
	.align		4
.L_15:
        /*0048*/ 	.byte	0x04, 0x17
        /*004a*/ 	.short	(.L_17 - .L_16)
.L_16:
        /*004c*/ 	.word	0x00000000
        /*0050*/ 	.short	0x0000
        /*0052*/ 	.short	0x0000
        /*0054*/ 	.byte	0x00, 0xf5, 0x21, 0x00


	//----- nvinfo : EIATTR_SPARSE_MMA_MASK
	.align		4
.L_17:
        /*0058*/ 	.byte	0x03, 0x50
        /*005a*/ 	.short	0x0000


	//----- nvinfo : EIATTR_MAXREG_COUNT
	.align		4
        /*005c*/ 	.byte	0x03, 0x1b
        /*005e*/ 	.short	0x00ff


	//----- nvinfo : EIATTR_MERCURY_ISA_VERSION
	.align		4
        /*0060*/ 	.byte	0x03, 0x5f
        /*0062*/ 	.short	0x0101


	//----- nvinfo : EIATTR_VRC_CTA_INIT_COUNT
	.align		4
        /*0064*/ 	.byte	0x02, 0x4a
	.zero		1
	.zero		1


	//----- nvinfo : EIATTR_EXIT_INSTR_OFFSETS
	.align		4
        /*0068*/ 	.byte	0x04, 0x1c
        /*006a*/ 	.short	(.L_19 - .L_18)


	//   ....[0]....
.L_18:
        /*006c*/ 	.word	0x00000220


	//   ....[1]....
        /*0070*/ 	.word	0x00000da0


	//----- nvinfo : EIATTR_CBANK_PARAM_SIZE
	.align		4
.L_19:
        /*0074*/ 	.byte	0x03, 0x19
        /*0076*/ 	.short	0x0024


	//----- nvinfo : EIATTR_PARAM_CBANK
	.align		4
        /*0078*/ 	.byte	0x04, 0x0a
        /*007a*/ 	.short	(.L_21 - .L_20)
	.align		4
.L_20:
        /*007c*/ 	.word	index@(.nv.constant0._Z40Rasterize_Triangle_Mesh_Gradients_KernelPfPiS_S_i)
        /*0080*/ 	.short	0x0380
        /*0082*/ 	.short	0x0024


	//----- nvinfo : EIATTR_SW_WAR
	.align		4
.L_21:
        /*0084*/ 	.byte	0x04, 0x36
        /*0086*/ 	.short	(.L_23 - .L_22)
.L_22:
        /*0088*/ 	.word	0x00000008
.L_23:


//--------------------- .nv.callgraph             --------------------------
	.section	.nv.callgraph,"",@"SHT_CUDA_CALLGRAPH"
	.align	4
	.sectionentsize	8
	.align		4
        /*0000*/ 	.word	0x00000000
	.align		4
        /*0004*/ 	.word	0xffffffff
	.align		4
        /*0008*/ 	.word	0x00000000
	.align		4
        /*000c*/ 	.word	0xfffffffe
	.align		4
        /*0010*/ 	.word	0x00000000
	.align		4
        /*0014*/ 	.word	0xfffffffd
	.align		4
        /*0018*/ 	.word	0x00000000
	.align		4
        /*001c*/ 	.word	0xfffffffc


//--------------------- .text._Z40Rasterize_Triangle_Mesh_Gradients_KernelPfPiS_S_i --------------------------
	.section	.text._Z40Rasterize_Triangle_Mesh_Gradients_KernelPfPiS_S_i,"ax",@progbits
	.align	128
        .global         _Z40Rasterize_Triangle_Mesh_Gradients_KernelPfPiS_S_i
        .type           _Z40Rasterize_Triangle_Mesh_Gradients_KernelPfPiS_S_i,@function
        .size           _Z40Rasterize_Triangle_Mesh_Gradients_KernelPfPiS_S_i,(.L_x_1 - _Z40Rasterize_Triangle_Mesh_Gradients_KernelPfPiS_S_i)
        .other          _Z40Rasterize_Triangle_Mesh_Gradients_KernelPfPiS_S_i,@"STO_CUDA_ENTRY STV_DEFAULT"
_Z40Rasterize_Triangle_Mesh_Gradients_KernelPfPiS_S_i:
.text._Z40Rasterize_Triangle_Mesh_Gradients_KernelPfPiS_S_i:
[----:B------:R-:W-:Y:S01]  /*0000*/  LDC R1, c[0x0][0x37c] ;  /* 0x0000df00ff017b82 */ /* 0x000fe20000000800 */
[----:B------:R-:W0:Y:S07]  /*0010*/  S2R R6, SR_TID.X ;  /* 0x0000000000067919 */ /* 0x000e2e0000002100 */
[----:B------:R-:W0:Y:S01]  /*0020*/  S2UR UR6, SR_CTAID.X ;  /* 0x00000000000679c3 */ /* 0x000e220000002500 */
[----:B------:R-:W1:Y:S07]  /*0030*/  LDCU.64 UR4, c[0x0][0x358] ;  /* 0x00006b00ff0477ac */ /* 0x000e6e0008000a00 */
[----:B------:R-:W0:Y:S08]  /*0040*/  LDC R5, c[0x0][0x360] ;  /* 0x0000d800ff057b82 */ /* 0x000e300000000800 */
[----:B------:R-:W2:Y:S01]  /*0050*/  LDC.64 R2, c[0x0][0x388] ;  /* 0x0000e200ff027b82 */ /* 0x000ea20000000a00 */
[----:B0-----:R-:W-:Y:S01]  /*0060*/  IMAD R6, R5, UR6, R6 ;  /* 0x0000000605067c24 */ /* 0x001fe2000f8e0206 */
[----:B------:R-:W0:Y:S04]  /*0070*/  LDCU UR6, c[0x0][0x3a0] ;  /* 0x00007400ff0677ac */ /* 0x000e280008000800 */
[----:B------:R-:W-:-:S05]  /*0080*/  LEA R5, R6, R6, 0x1 ;  /* 0x0000000606057211 */ /* 0x000fca00078e08ff */
[----:B--2---:R-:W-:-:S05]  /*0090*/  IMAD.WIDE R2, R5, 0x4, R2 ;  /* 0x0000000405027825 */ /* 0x004fca00078e0202 */
[----:B-1----:R-:W2:Y:S04]  /*00a0*/  LDG.E R0, desc[UR4][R2.64] ;  /* 0x0000000402007981 */ /* 0x002ea8000c1e1900 */
[----:B------:R-:W2:Y:S04]  /*00b0*/  LDG.E R13, desc[UR4][R2.64+0x4] ;  /* 0x00000404020d7981 */ /* 0x000ea8000c1e1900 */
[----:B------:R1:W2:Y:S01]  /*00c0*/  LDG.E R15, desc[UR4][R2.64+0x8] ;  /* 0x00000804020f7981 */ /* 0x0002a2000c1e1900 */
[----:B0-----:R-:W0:Y:S01]  /*00d0*/  I2F.U32.RP R7, UR6 ;  /* 0x0000000600077d06 */ /* 0x001e220008209000 */
[----:B------:R-:W-:-:S07]  /*00e0*/  ISETP.NE.U32.AND P2, PT, RZ, UR6, PT ;  /* 0x00000006ff007c0c */ /* 0x000fce000bf45070 */
[----:B0-----:R-:W0:Y:S02]  /*00f0*/  MUFU.RCP R7, R7 ;  /* 0x0000000700077308 */ /* 0x001e240000001000 */
[----:B0-----:R-:W-:-:S06]  /*0100*/  IADD3 R4, PT, PT, R7, 0xffffffe, RZ ;  /* 0x0ffffffe07047810 */ /* 0x001fcc0007ffe0ff */
[----:B------:R0:W3:Y:S02]  /*0110*/  F2I.FTZ.U32.TRUNC.NTZ R5, R4 ;  /* 0x0000000400057305 */ /* 0x0000e4000021f000 */
[----:B0-----:R-:W-:Y:S01]  /*0120*/  HFMA2 R4, -RZ, RZ, 0, 0 ;  /* 0x00000000ff047431 */ /* 0x001fe200000001ff */
[----:B---3--:R-:W-:-:S05]  /*0130*/  IADD3 R9, PT, PT, RZ, -R5, RZ ;  /* 0x80000005ff097210 */ /* 0x008fca0007ffe0ff */
[----:B------:R-:W-:-:S04]  /*0140*/  IMAD R9, R9, UR6, RZ ;  /* 0x0000000609097c24 */ /* 0x000fc8000f8e02ff */
[----:B------:R-:W-:-:S06]  /*0150*/  IMAD.HI.U32 R5, R5, R9, R4 ;  /* 0x0000000905057227 */ /* 0x000fcc00078e0004 */
[----:B------:R-:W-:-:S05]  /*0160*/  IMAD.HI.U32 R22, R5, R6, RZ ;  /* 0x0000000605167227 */ /* 0x000fca00078e00ff */
[----:B-1----:R-:W-:-:S05]  /*0170*/  IADD3 R3, PT, PT, -R22, RZ, RZ ;  /* 0x000000ff16037210 */ /* 0x002fca0007ffe1ff */
[----:B------:R-:W-:-:S05]  /*0180*/  IMAD R2, R3, UR6, R6 ;  /* 0x0000000603027c24 */ /* 0x000fca000f8e0206 */
[----:B------:R-:W-:-:S13]  /*0190*/  ISETP.GE.U32.AND P0, PT, R2, UR6, PT ;  /* 0x0000000602007c0c */ /* 0x000fda000bf06070 */
[----:B------:R-:W-:Y:S02]  /*01a0*/  @P0 IADD3 R2, PT, PT, R2, -UR6, RZ ;  /* 0x8000000602020c10 */ /* 0x000fe4000fffe0ff */
[----:B------:R-:W-:Y:S02]  /*01b0*/  @P0 IADD3 R22, PT, PT, R22, 0x1, RZ ;  /* 0x0000000116160810 */ /* 0x000fe40007ffe0ff */
[----:B------:R-:W-:-:S13]  /*01c0*/  ISETP.GE.U32.AND P1, PT, R2, UR6, PT ;  /* 0x0000000602007c0c */ /* 0x000fda000bf26070 */
[----:B------:R-:W-:Y:S02]  /*01d0*/  @P1 IADD3 R22, PT, PT, R22, 0x1, RZ ;  /* 0x0000000116161810 */ /* 0x000fe40007ffe0ff */
[----:B------:R-:W-:-:S04]  /*01e0*/  @!P2 LOP3.LUT R22, RZ, UR6, RZ, 0x33, !PT ;  /* 0x00000006ff16ac12 */ /* 0x000fc8000f8e33ff */
[----:B------:R-:W-:-:S05]  /*01f0*/  IADD3 R17, PT, PT, -R22, RZ, RZ ;  /* 0x000000ff16117210 */ /* 0x000fca0007ffe1ff */
[----:B------:R-:W-:Y:S01]  /*0200*/  IMAD R17, R17, UR6, R6 ;  /* 0x0000000611117c24 */ /* 0x000fe2000f8e0206 */
[----:B--2---:R-:W-:-:S13]  /*0210*/  LOP3.LUT P0, RZ, R15, R0, R13, 0xfe, !PT ;  /* 0x000000000fff7212 */ /* 0x004fda000780fe0d */
[----:B------:R-:W-:Y:S05]  /*0220*/  @!P0 EXIT ;  /* 0x000000000000894d */ /* 0x000fea0003800000 */
[----:B------:R-:W0:Y:S01]  /*0230*/  LDC.64 R2, c[0x0][0x380] ;  /* 0x0000e000ff027b82 */ /* 0x000e220000000a00 */
[----:B------:R-:W-:Y:S01]  /*0240*/  LEA R15, R15, R15, 0x1 ;  /* 0x0000000f0f0f7211 */ /* 0x000fe200078e08ff */
[----:B------:R-:W-:Y:S01]  /*0250*/  IMAD R8, R22, UR6, R17 ;  /* 0x0000000616087c24 */ /* 0x000fe2000f8e0211 */
[----:B------:R-:W-:-:S04]  /*0260*/  LEA R13, R13, R13, 0x1 ;  /* 0x0000000d0d0d7211 */ /* 0x000fc800078e08ff */
[----:B------:R-:W-:Y:S01]  /*0270*/  LEA R9, R8, R8, 0x1 ;  /* 0x0000000808097211 */ /* 0x000fe200078e08ff */
[----:B------:R-:W1:Y:S01]  /*0280*/  LDC.64 R4, c[0x0][0x390] ;  /* 0x0000e400ff047b82 */ /* 0x000e620000000a00 */
[----:B0-----:R-:W-:-:S04]  /*0290*/  IMAD.WIDE R10, R15, 0x4, R2 ;  /* 0x000000040f0a7825 */ /* 0x001fc800078e0202 */
[----:B------:R-:W-:Y:S01]  /*02a0*/  IMAD.WIDE R6, R13, 0x4, R2 ;  /* 0x000000040d067825 */ /* 0x000fe200078e0202 */
[----:B------:R-:W2:Y:S04]  /*02b0*/  LDG.E R21, desc[UR4][R10.64+0x4] ;  /* 0x000004040a157981 */ /* 0x000ea8000c1e1900 */
[----:B------:R-:W3:Y:S01]  /*02c0*/  LDG.E R19, desc[UR4][R6.64+0x8] ;  /* 0x0000080406137981 */ /* 0x000ee2000c1e1900 */
[----:B-1----:R-:W-:-:S03]  /*02d0*/  IMAD.WIDE R4, R9, 0x4, R4 ;  /* 0x0000000409047825 */ /* 0x002fc600078e0204 */
[----:B------:R-:W3:Y:S04]  /*02e0*/  LDG.E R18, desc[UR4][R10.64+0x8] ;  /* 0x000008040a127981 */ /* 0x000ee8000c1e1900 */
[----:B------:R-:W4:Y:S01]  /*02f0*/  LDG.E R16, desc[UR4][R4.64] ;  /* 0x0000000404107981 */ /* 0x000f22000c1e1900 */
[----:B------:R-:W0:Y:S03]  /*0300*/  I2F.F64 R8, R17 ;  /* 0x0000001100087312 */ /* 0x000e260000201c00 */
[----:B------:R-:W5:Y:S01]  /*0310*/  LDG.E R25, desc[UR4][R6.64+0x4] ;  /* 0x0000040406197981 */ /* 0x000f62000c1e1900 */
[----:B0-----:R-:W-:Y:S01]  /*0320*/  DADD R26, R8, 0.5 ;  /* 0x3fe00000081a7429 */ /* 0x001fe20000000000 */
[----:B------:R-:W0:Y:S05]  /*0330*/  LDC.64 R8, c[0x0][0x398] ;  /* 0x0000e600ff087b82 */ /* 0x000e2a0000000a00 */
[----:B------:R-:W2:Y:S01]  /*0340*/  F2F.F32.F64 R14, R26 ;  /* 0x0000001a000e7310 */ /* 0x000ea20000301000 */
[----:B0-----:R-:W-:-:S04]  /*0350*/  IMAD.WIDE R12, R13, 0x4, R8 ;  /* 0x000000040d0c7825 */ /* 0x001fc800078e0208 */
[----:B--2---:R-:W-:Y:S02]  /*0360*/  FADD R20, -R14, R21 ;  /* 0x000000150e147221 */ /* 0x004fe40000000100 */
[----:B------:R-:W2:Y:S01]  /*0370*/  LDG.E R21, desc[UR4][R10.64] ;  /* 0x000000040a157981 */ /* 0x000ea2000c1e1900 */
[----:B---3--:R-:W-:-:S04]  /*0380*/  FMUL R19, R19, R18 ;  /* 0x0000001213137220 */ /* 0x008fc80000400000 */
[----:B------:R-:W-:-:S04]  /*0390*/  FMUL.D2 R23, R20, R19 ;  /* 0x0000001314177220 */ /* 0x000fc80000300000 */
[----:B----4-:R-:W-:Y:S02]  /*03a0*/  FMUL R29, R23, R16 ;  /* 0x00000010171d7220 */ /* 0x010fe40000400000 */
[----:B------:R-:W3:Y:S04]  /*03b0*/  LDG.E R23, desc[UR4][R6.64] ;  /* 0x0000000406177981 */ /* 0x000ee8000c1e1900 */
[----:B------:R-:W-:Y:S04]  /*03c0*/  REDG.E.ADD.F32.FTZ.RN.STRONG.GPU desc[UR4][R12.64], R29 ;  /* 0x0000001d0c0079a6 */ /* 0x000fe8000c12f304 */
[----:B------:R-:W4:Y:S01]  /*03d0*/  LDG.E R24, desc[UR4][R4.64] ;  /* 0x0000000404187981 */ /* 0x000f22000c1e1900 */
[----:B------:R-:W0:Y:S02]  /*03e0*/  I2F.F64 R16, R22 ;  /* 0x0000001600107312 */ /* 0x000e240000201c00 */
[----:B0-----:R-:W-:-:S10]  /*03f0*/  DADD R16, R16, 0.5 ;  /* 0x3fe0000010107429 */ /* 0x001fd40000000000 */
[----:B------:R-:W2:Y:S02]  /*0400*/  F2F.F32.F64 R16, R16 ;  /* 0x0000001000107310 */ /* 0x000ea40000301000 */
[----:B--2---:R-:W-:-:S04]  /*0410*/  FADD R26, R16, -R21 ;  /* 0x80000015101a7221 */ /* 0x004fc80000000000 */
[----:B------:R-:W-:-:S04]  /*0420*/  FMUL.D2 R19, R19, R26 ;  /* 0x0000001a13137220 */ /* 0x000fc80000300000 */
[----:B----4-:R-:W-:-:S05]  /*0430*/  FMUL R19, R19, R24 ;  /* 0x0000001813137220 */ /* 0x010fca0000400000 */
[----:B------:R0:W-:Y:S04]  /*0440*/  REDG.E.ADD.F32.FTZ.RN.STRONG.GPU desc[UR4][R12.64+0x4], R19 ;  /* 0x000004130c0079a6 */ /* 0x0001e8000c12f304 */
[----:B------:R-:W2:Y:S01]  /*0450*/  LDG.E R26, desc[UR4][R4.64] ;  /* 0x00000004041a7981 */ /* 0x000ea2000c1e1900 */
[----:B-----5:R-:W-:Y:S01]  /*0460*/  FADD R25, -R14, R25 ;  /* 0x000000190e197221 */ /* 0x020fe20000000100 */
[C---:B------:R-:W-:Y:S01]  /*0470*/  FADD R24, -R16.reuse, R21 ;  /* 0x0000001510187221 */ /* 0x040fe20000000100 */
[----:B---3--:R-:W-:-:S03]  /*0480*/  FADD R23, -R16, R23 ;  /* 0x0000001710177221 */ /* 0x008fc60000000100 */
[----:B------:R-:W-:-:S04]  /*0490*/  FMUL R24, R25, R24 ;  /* 0x0000001819187220 */ /* 0x000fc80000400000 */
[----:B------:R-:W-:-:S04]  /*04a0*/  FFMA R23, R23, R20, -R24 ;  /* 0x0000001417177223 */ /* 0x000fc80000000818 */
[----:B------:R-:W-:-:S04]  /*04b0*/  FMUL R23, R23, 0.5 ;  /* 0x3f00000017177820 */ /* 0x000fc80000400000 */
[----:B------:R-:W-:-:S04]  /*04c0*/  FMUL R23, R18, R23 ;  /* 0x0000001712177220 */ /* 0x000fc80000400000 */
[----:B--2---:R-:W-:-:S05]  /*04d0*/  FMUL R23, R23, R26 ;  /* 0x0000001a17177220 */ /* 0x004fca0000400000 */
[----:B------:R1:W-:Y:S04]  /*04e0*/  REDG.E.ADD.F32.FTZ.RN.STRONG.GPU desc[UR4][R12.64+0x8], R23 ;  /* 0x000008170c0079a6 */ /* 0x0003e8000c12f304 */
[----:B0-----:R-:W2:Y:S04]  /*04f0*/  LDG.E R19, desc[UR4][R6.64+0x4] ;  /* 0x0000040406137981 */ /* 0x001ea8000c1e1900 */
[----:B------:R-:W3:Y:S04]  /*0500*/  LDG.E R18, desc[UR4][R10.64+0x8] ;  /* 0x000008040a127981 */ /* 0x000ee8000c1e1900 */
[----:B------:R-:W3:Y:S04]  /*0510*/  LDG.E R17, desc[UR4][R6.64+0x8] ;  /* 0x0000080406117981 */ /* 0x000ee8000c1e1900 */
[----:B------:R-:W4:Y:S04]  /*0520*/  LDG.E R25, desc[UR4][R4.64] ;  /* 0x0000000404197981 */ /* 0x000f28000c1e1900 */
[----:B------:R-:W5:Y:S04]  /*0530*/  LDG.E R21, desc[UR4][R6.64] ;  /* 0x0000000406157981 */ /* 0x000f68000c1e1900 */
[----:B-1----:R-:W5:Y:S01]  /*0540*/  LDG.E R23, desc[UR4][R10.64+0x4] ;  /* 0x000004040a177981 */ /* 0x002f62000c1e1900 */
[----:B--2---:R-:W-:Y:S01]  /*0550*/  FADD R20, -R14, R19 ;  /* 0x000000130e147221 */ /* 0x004fe20000000100 */
[----:B---3--:R-:W-:-:S04]  /*0560*/  FMUL R27, R18, -R17 ;  /* 0x80000011121b7220 */ /* 0x008fc80000400000 */
[----:B------:R-:W-:Y:S01]  /*0570*/  FMUL.D2 R22, R20, R27 ;  /* 0x0000001b14167220 */ /* 0x000fe20000300000 */
[----:B------:R-:W-:-:S04]  /*0580*/  IMAD.WIDE R18, R15, 0x4, R8 ;  /* 0x000000040f127825 */ /* 0x000fc800078e0208 */
[----:B----4-:R-:W-:Y:S02]  /*0590*/  FMUL R29, R22, R25 ;  /* 0x00000019161d7220 */ /* 0x010fe40000400000 */
[----:B------:R-:W2:Y:S04]  /*05a0*/  LDG.E R25, desc[UR4][R10.64] ;  /* 0x000000040a197981 */ /* 0x000ea8000c1e1900 */
[----:B------:R-:W-:Y:S04]  /*05b0*/  REDG.E.ADD.F32.FTZ.RN.STRONG.GPU desc[UR4][R18.64], R29 ;  /* 0x0000001d120079a6 */ /* 0x000fe8000c12f304 */
[----:B------:R-:W3:Y:S01]  /*05c0*/  LDG.E R15, desc[UR4][R4.64] ;  /* 0x00000004040f7981 */ /* 0x000ee2000c1e1900 */
[----:B-----5:R-:W-:-:S04]  /*05d0*/  FADD R22, R16, -R21 ;  /* 0x8000001510167221 */ /* 0x020fc80000000000 */
[----:B------:R-:W-:Y:S01]  /*05e0*/  FMUL.D2 R22, R27, R22 ;  /* 0x000000161b167220 */ /* 0x000fe20000300000 */
[----:B------:R-:W-:-:S03]  /*05f0*/  FADD R21, -R16, R21 ;  /* 0x0000001510157221 */ /* 0x000fc60000000100 */
[----:B---3--:R-:W-:-:S05]  /*0600*/  FMUL R27, R22, R15 ;  /* 0x0000000f161b7220 */ /* 0x008fca0000400000 */
[----:B------:R-:W-:Y:S04]  /*0610*/  REDG.E.ADD.F32.FTZ.RN.STRONG.GPU desc[UR4][R18.64+0x4], R27 ;  /* 0x0000041b120079a6 */ /* 0x000fe8000c12f304 */
[----:B------:R-:W3:Y:S01]  /*0620*/  LDG.E R15, desc[UR4][R4.64] ;  /* 0x00000004040f7981 */ /* 0x000ee2000c1e1900 */
[----:B--2---:R-:W-:Y:S01]  /*0630*/  FADD R25, -R16, R25 ;  /* 0x0000001910197221 */ /* 0x004fe20000000100 */
[----:B------:R-:W-:-:S03]  /*0640*/  FADD R22, -R14, R23 ;  /* 0x000000170e167221 */ /* 0x000fc60000000100 */
[----:B------:R-:W-:-:S04]  /*0650*/  FMUL R20, R20, R25 ;  /* 0x0000001914147220 */ /* 0x000fc80000400000 */
[----:B------:R-:W-:-:S04]  /*0660*/  FFMA R20, R21, R22, -R20 ;  /* 0x0000001615147223 */ /* 0x000fc80000000814 */
[----:B------:R-:W-:-:S04]  /*0670*/  FMUL R20, R20, 0.5 ;  /* 0x3f00000014147820 */ /* 0x000fc80000400000 */
[----:B------:R-:W-:Y:S01]  /*0680*/  FMUL R20, R17, R20 ;  /* 0x0000001411147220 */ /* 0x000fe20000400000 */
[----:B------:R-:W-:-:S05]  /*0690*/  LEA R17, R0, R0, 0x1 ;  /* 0x0000000000117211 */ /* 0x000fca00078e08ff */
[----:B------:R-:W-:-:S04]  /*06a0*/  IMAD.WIDE R2, R17, 0x4, R2 ;  /* 0x0000000411027825 */ /* 0x000fc800078e0202 */
[----:B---3--:R-:W-:-:S05]  /*06b0*/  FMUL R23, R20, R15 ;  /* 0x0000000f14177220 */ /* 0x008fca0000400000 */
[----:B------:R0:W-:Y:S04]  /*06c0*/  REDG.E.ADD.F32.FTZ.RN.STRONG.GPU desc[UR4][R18.64+0x8], R23 ;  /* 0x00000817120079a6 */ /* 0x0001e8000c12f304 */
[----:B------:R-:W2:Y:S04]  /*06d0*/  LDG.E R15, desc[UR4][R2.64+0x4] ;  /* 0x00000404020f7981 */ /* 0x000ea8000c1e1900 */
[----:B------:R-:W3:Y:S04]  /*06e0*/  LDG.E R21, desc[UR4][R10.64+0x8] ;  /* 0x000008040a157981 */ /* 0x000ee8000c1e1900 */
[----:B------:R-:W3:Y:S04]  /*06f0*/  LDG.E R0, desc[UR4][R2.64+0x8] ;  /* 0x0000080402007981 */ /* 0x000ee8000c1e1900 */
[----:B------:R-:W4:Y:S04]  /*0700*/  LDG.E R25, desc[UR4][R4.64+0x4] ;  /* 0x0000040404197981 */ /* 0x000f28000c1e1900 */
[----:B0-----:R-:W5:Y:S01]  /*0710*/  LDG.E R23, desc[UR4][R10.64] ;  /* 0x000000040a177981 */ /* 0x001f62000c1e1900 */
[----:B--2---:R-:W-:Y:S01]  /*0720*/  FADD R15, -R14, R15 ;  /* 0x0000000f0e0f7221 */ /* 0x004fe20000000100 */
[----:B---3--:R-:W-:-:S02]  /*0730*/  FMUL R20, R21, R0 ;  /* 0x0000000015147220 */ /* 0x008fc40000400000 */
[----:B------:R-:W2:Y:S02]  /*0740*/  LDG.E R21, desc[UR4][R2.64] ;  /* 0x0000000402157981 */ /* 0x000ea4000c1e1900 */
[----:B------:R-:W-:-:S04]  /*0750*/  FMUL.D2 R22, R15, R20 ;  /* 0x000000140f167220 */ /* 0x000fc80000300000 */
[----:B----4-:R-:W-:Y:S02]  /*0760*/  FMUL R29, R22, R25 ;  /* 0x00000019161d7220 */ /* 0x010fe40000400000 */
[----:B------:R-:W3:Y:S04]  /*0770*/  LDG.E R25, desc[UR4][R10.64+0x4] ;  /* 0x000004040a197981 */ /* 0x000ee8000c1e1900 */
[----:B------:R-:W-:Y:S04]  /*0780*/  REDG.E.ADD.F32.FTZ.RN.STRONG.GPU desc[UR4][R18.64], R29 ;  /* 0x0000001d120079a6 */ /* 0x000fe8000c12f304 */
[----:B------:R-:W4:Y:S01]  /*0790*/  LDG.E R22, desc[UR4][R4.64+0x4] ;  /* 0x0000040404167981 */ /* 0x000f22000c1e1900 */
[----:B--2---:R-:W-:-:S04]  /*07a0*/  FADD R27, R16, -R21 ;  /* 0x80000015101b7221 */ /* 0x004fc80000000000 */
[----:B------:R-:W-:-:S04]  /*07b0*/  FMUL.D2 R27, R20, R27 ;  /* 0x0000001b141b7220 */ /* 0x000fc80000300000 */
[----:B----4-:R-:W-:-:S05]  /*07c0*/  FMUL R27, R27, R22 ;  /* 0x000000161b1b7220 */ /* 0x010fca0000400000 */
[----:B------:R-:W-:Y:S04]  /*07d0*/  REDG.E.ADD.F32.FTZ.RN.STRONG.GPU desc[UR4][R18.64+0x4], R27 ;  /* 0x0000041b120079a6 */ /* 0x000fe8000c12f304 */
[----:B------:R-:W2:Y:S01]  /*07e0*/  LDG.E R20, desc[UR4][R4.64+0x4] ;  /* 0x0000040404147981 */ /* 0x000ea2000c1e1900 */
[----:B---3--:R-:W-:Y:S01]  /*07f0*/  FADD R25, -R14, R25 ;  /* 0x000000190e197221 */ /* 0x008fe20000000100 */
[C---:B------:R-:W-:Y:S01]  /*0800*/  FADD R24, -R16.reuse, R21 ;  /* 0x0000001510187221 */ /* 0x040fe20000000100 */
[----:B-----5:R-:W-:-:S03]  /*0810*/  FADD R22, -R16, R23 ;  /* 0x0000001710167221 */ /* 0x020fc60000000100 */
[----:B------:R-:W-:-:S04]  /*0820*/  FMUL R25, R25, R24 ;  /* 0x0000001819197220 */ /* 0x000fc80000400000 */
[----:B------:R-:W-:-:S04]  /*0830*/  FFMA R22, R22, R15, -R25 ;  /* 0x0000000f16167223 */ /* 0x000fc80000000819 */
[----:B------:R-:W-:-:S04]  /*0840*/  FMUL R15, R22, 0.5 ;  /* 0x3f000000160f7820 */ /* 0x000fc80000400000 */
[----:B------:R-:W-:-:S04]  /*0850*/  FMUL R15, R0, R15 ;  /* 0x0000000f000f7220 */ /* 0x000fc80000400000 */
[----:B--2---:R-:W-:-:S05]  /*0860*/  FMUL R23, R15, R20 ;  /* 0x000000140f177220 */ /* 0x004fca0000400000 */
[----:B------:R0:W-:Y:S04]  /*0870*/  REDG.E.ADD.F32.FTZ.RN.STRONG.GPU desc[UR4][R18.64+0x8], R23 ;  /* 0x00000817120079a6 */ /* 0x0001e8000c12f304 */
[----:B------:R-:W2:Y:S04]  /*0880*/  LDG.E R15, desc[UR4][R10.64+0x4] ;  /* 0x000004040a0f7981 */ /* 0x000ea8000c1e1900 */
[----:B------:R-:W3:Y:S04]  /*0890*/  LDG.E R0, desc[UR4][R10.64+0x8] ;  /* 0x000008040a007981 */ /* 0x000ee8000c1e1900 */
[----:B------:R-:W3:Y:S04]  /*08a0*/  LDG.E R21, desc[UR4][R2.64+0x8] ;  /* 0x0000080402157981 */ /* 0x000ee8000c1e1900 */
[----:B------:R-:W4:Y:S01]  /*08b0*/  LDG.E R25, desc[UR4][R4.64+0x4] ;  /* 0x0000040404197981 */ /* 0x000f22000c1e1900 */
[----:B------:R-:W-:-:S03]  /*08c0*/  IMAD.WIDE R8, R17, 0x4, R8 ;  /* 0x0000000411087825 */ /* 0x000fc600078e0208 */
[----:B0-----:R-:W5:Y:S04]  /*08d0*/  LDG.E R19, desc[UR4][R2.64] ;  /* 0x0000000402137981 */ /* 0x001f68000c1e1900 */
[----:B------:R-:W5:Y:S01]  /*08e0*/  LDG.E R17, desc[UR4][R2.64+0x4] ;  /* 0x0000040402117981 */ /* 0x000f62000c1e1900 */
[----:B--2---:R-:W-:Y:S01]  /*08f0*/  FADD R15, -R14, R15 ;  /* 0x0000000f0e0f7221 */ /* 0x004fe20000000100 */
[----:B---3--:R-:W-:Y:S02]  /*0900*/  FMUL R20, R21, -R0 ;  /* 0x8000000015147220 */ /* 0x008fe40000400000 */
[----:B------:R-:W2:Y:S02]  /*0910*/  LDG.E R21, desc[UR4][R10.64] ;  /* 0x000000040a157981 */ /* 0x000ea4000c1e1900 */
[----:B------:R-:W-:-:S04]  /*0920*/  FMUL.D2 R22, R15, R20 ;  /* 0x000000140f167220 */ /* 0x000fc80000300000 */
[----:B----4-:R-:W-:-:S05]  /*0930*/  FMUL R25, R22, R25 ;  /* 0x0000001916197220 */ /* 0x010fca0000400000 */
[----:B------:R-:W-:Y:S04]  /*0940*/  REDG.E.ADD.F32.FTZ.RN.STRONG.GPU desc[UR4][R8.64], R25 ;  /* 0x00000019080079a6 */ /* 0x000fe8000c12f304 */
[----:B------:R-:W3:Y:S01]  /*0950*/  LDG.E R18, desc[UR4][R4.64+0x4] ;  /* 0x0000040404127981 */ /* 0x000ee2000c1e1900 */
[----:B--2---:R-:W-:-:S04]  /*0960*/  FADD R23, R16, -R21 ;  /* 0x8000001510177221 */ /* 0x004fc80000000000 */
[----:B------:R-:W-:-:S04]  /*0970*/  FMUL.D2 R23, R20, R23 ;  /* 0x0000001714177220 */ /* 0x000fc80000300000 */
[----:B---3--:R-:W-:-:S05]  /*0980*/  FMUL R23, R23, R18 ;  /* 0x0000001217177220 */ /* 0x008fca0000400000 */
[----:B------:R-:W-:Y:S04]  /*0990*/  REDG.E.ADD.F32.FTZ.RN.STRONG.GPU desc[UR4][R8.64+0x4], R23 ;  /* 0x00000417080079a6 */ /* 0x000fe8000c12f304 */
[----:B------:R-:W2:Y:S01]  /*09a0*/  LDG.E R20, desc[UR4][R4.64+0x4] ;  /* 0x0000040404147981 */ /* 0x000ea2000c1e1900 */
[C---:B-----5:R-:W-:Y:S01]  /*09b0*/  FADD R10, -R16.reuse, R19 ;  /* 0x00000013100a7221 */ /* 0x060fe20000000100 */
[----:B------:R-:W-:-:S03]  /*09c0*/  FADD R21, -R16, R21 ;  /* 0x0000001510157221 */ /* 0x000fc60000000100 */
[----:B------:R-:W-:Y:S01]  /*09d0*/  FMUL R18, R15, R10 ;  /* 0x0000000a0f127220 */ /* 0x000fe20000400000 */
[----:B------:R-:W-:-:S04]  /*09e0*/  FADD R10, -R14, R17 ;  /* 0x000000110e0a7221 */ /* 0x000fc80000000100 */
        /* <DEDUP_REMOVED lines=34> */
[----:B------:R-:W2:Y:S04]  /*0c10*/  LDG.E R0, desc[UR4][R2.64+0x8] ;  /* 0x0000080402007981 */ /* 0x000ea8000c1e1900 */
[----:B------:R-:W4:Y:S04]  /*0c20*/  LDG.E R18, desc[UR4][R4.64+0x8] ;  /* 0x0000080404127981 */ /* 0x000f28000c1e1900 */
[----:B0-----:R-:W5:Y:S01]  /*0c30*/  LDG.E R9, desc[UR4][R6.64] ;  /* 0x0000000406097981 */ /* 0x001f62000c1e1900 */
[----:B---3--:R-:W-:Y:S01]  /*0c40*/  FADD R10, -R14, R17 ;  /* 0x000000110e0a7221 */ /* 0x008fe20000000100 */
[----:B--2---:R-:W-:-:S02]  /*0c50*/  FMUL R19, R15, -R0 ;  /* 0x800000000f137220 */ /* 0x004fc40000400000 */
        /* <DEDUP_REMOVED lines=11> */
[----:B-----5:R-:W-:Y:S01]  /*0d10*/  FADD R9, -R16, R9 ;  /* 0x0000000910097221 */ /* 0x020fe20000000100 */
[----:B---3--:R-:W-:Y:S01]  /*0d20*/  FADD R14, -R14, R17 ;  /* 0x000000110e0e7221 */ /* 0x008fe20000000100 */
[----:B------:R-:W-:Y:S02]  /*0d30*/  FADD R15, -R16, R15 ;  /* 0x0000000f100f7221 */ /* 0x000fe40000000100 */
[----:B------:R-:W-:-:S04]  /*0d40*/  FMUL R10, R10, R9 ;  /* 0x000000090a0a7220 */ /* 0x000fc80000400000 */
[----:B------:R-:W-:-:S04]  /*0d50*/  FFMA R10, R15, R14, -R10 ;  /* 0x0000000e0f0a7223 */ /* 0x000fc8000000080a */
[----:B------:R-:W-:-:S04]  /*0d60*/  FMUL R3, R10, 0.5 ;  /* 0x3f0000000a037820 */ /* 0x000fc80000400000 */
[----:B------:R-:W-:-:S04]  /*0d70*/  FMUL R3, R0, R3 ;  /* 0x0000000300037220 */ /* 0x000fc80000400000 */
[----:B--2---:R-:W-:-:S05]  /*0d80*/  FMUL R3, R3, R8 ;  /* 0x0000000803037220 */ /* 0x004fca0000400000 */
[----:B------:R-:W-:Y:S01]  /*0d90*/  REDG.E.ADD.F32.FTZ.RN.STRONG.GPU desc[UR4][R12.64+0x8], R3 ;  /* 0x000008030c0079a6 */ /* 0x000fe2000c12f304 */
[----:B------:R-:W-:Y:S05]  /*0da0*/  EXIT ;  /* 0x000000000000794d */ /* 0x000fea0003800000 */
.L_x_0:
[----:B------:R-:W-:-:S00]  /*0db0*/  BRA `(.L_x_0) ;  /* 0xfffffffc00fc7947 */ /* 0x000fc0000383ffff */
[----:B------:R-:W-:-:S00]  /*0dc0*/  NOP ;  /* 0x0000000000007918 */ /* 0x000fc00000000000 */
        /* <DEDUP_REMOVED lines=11> */
.L_x_1:


//--------------------- .nv.shared.reserved.0     --------------------------
	.section	.nv.shared.reserved.0,"aw",@nobits
	.weak		__nv_reservedSMEM_offset_0_alias
	.size		__nv_reservedSMEM_offset_0_alias, 0, 64
	.other		__nv_reservedSMEM_offset_0_alias,@"STO_CUDA_RESERVED_SHARED STV_DEFAULT"
__nv_reservedSMEM_offset_0_alias:
	.zero		0
	.zero		64


//--------------------- .nv.constant0._Z40Rasterize_Triangle_Mesh_Gradients_KernelPfPiS_S_i --------------------------
	.section	.nv.constant0._Z40Rasterize_Triangle_Mesh_Gradients_KernelPfPiS_S_i,"a",@progbits
	.sectionflags	@""
	.align	4
.nv.constant0._Z40Rasterize_Triangle_Mesh_Gradients_KernelPfPiS_S_i:
	.zero		932


//--------------------- SYMBOLS --------------------------

	.type		.nv.reservedSmem.offset0,@object
	.size		.nv.reservedSmem.offset0,0x4
